//
// Generated by NVIDIA NVVM Compiler
//
// Compiler Build ID: CL-36424714
// Cuda compilation tools, release 13.0, V13.0.88
// Based on NVVM 20.0.0
//

.version 9.0
.target sm_100
.address_size 64

	// .globl	_Z16histogram_kernelPKcPjjii
.extern .shared .align 16 .b8 shared_hist[];

.visible .entry _Z16histogram_kernelPKcPjjii(
	.param .u64 .ptr .align 1 _Z16histogram_kernelPKcPjjii_param_0,
	.param .u64 .ptr .align 1 _Z16histogram_kernelPKcPjjii_param_1,
	.param .u32 _Z16histogram_kernelPKcPjjii_param_2,
	.param .u32 _Z16histogram_kernelPKcPjjii_param_3,
	.param .u32 _Z16histogram_kernelPKcPjjii_param_4
)
{
	.reg .pred 	%p<69>;
	.reg .b16 	%rs<4>;
	.reg .b32 	%r<168>;
	.reg .b64 	%rd<39>;

	ld.param.u64 	%rd4, [_Z16histogram_kernelPKcPjjii_param_0];
	ld.param.u64 	%rd3, [_Z16histogram_kernelPKcPjjii_param_1];
	ld.param.u32 	%r44, [_Z16histogram_kernelPKcPjjii_param_2];
	ld.param.u32 	%r45, [_Z16histogram_kernelPKcPjjii_param_3];
	ld.param.u32 	%r46, [_Z16histogram_kernelPKcPjjii_param_4];
	cvta.to.global.u64 	%rd1, %rd4;
	sub.s32 	%r1, %r46, %r45;
	add.s32 	%r2, %r1, 1;
	mov.u32 	%r3, %ntid.x;
	mov.u32 	%r167, %tid.x;
	shl.b32 	%r5, %r2, 3;
	setp.ge.s32 	%p1, %r167, %r5;
	@%p1 bra 	$L__BB0_3;
	mov.u32 	%r166, %r167;
$L__BB0_2:
	shl.b32 	%r47, %r166, 2;
	mov.u32 	%r48, shared_hist;
	add.s32 	%r49, %r48, %r47;
	mov.b32 	%r50, 0;
	st.shared.u32 	[%r49], %r50;
	add.s32 	%r166, %r166, %r3;
	setp.lt.s32 	%p2, %r166, %r5;
	@%p2 bra 	$L__BB0_2;
$L__BB0_3:
	bar.sync 	0;
	mov.u32 	%r51, %ctaid.x;
	shr.u32 	%r52, %r3, 3;
	cvt.u16.u32 	%rs1, %r52;
	cvt.u16.u32 	%rs2, %r167;
	div.u16 	%rs3, %rs2, %rs1;
	cvt.u32.u16 	%r53, %rs3;
	mul.lo.s32 	%r54, %r2, %r53;
	sub.s32 	%r8, %r54, %r45;
	mul.lo.s32 	%r55, %r51, %r3;
	shl.b32 	%r56, %r55, 4;
	add.s32 	%r9, %r56, %r167;
	setp.ge.u32 	%p3, %r9, %r44;
	@%p3 bra 	$L__BB0_6;
	cvt.s64.s32 	%rd5, %r9;
	add.s64 	%rd6, %rd1, %rd5;
	ld.global.u8 	%r10, [%rd6];
	setp.gt.s32 	%p4, %r45, %r10;
	setp.lt.s32 	%p5, %r46, %r10;
	or.pred  	%p6, %p4, %p5;
	@%p6 bra 	$L__BB0_6;
	add.s32 	%r57, %r8, %r10;
	shl.b32 	%r58, %r57, 2;
	mov.u32 	%r59, shared_hist;
	add.s32 	%r60, %r59, %r58;
	atom.shared.add.u32 	%r61, [%r60], 1;
$L__BB0_6:
	add.s32 	%r11, %r9, %r3;
	setp.ge.u32 	%p7, %r11, %r44;
	@%p7 bra 	$L__BB0_9;
	cvt.s64.s32 	%rd7, %r11;
	add.s64 	%rd8, %rd1, %rd7;
	ld.global.u8 	%r12, [%rd8];
	setp.gt.s32 	%p8, %r45, %r12;
	setp.lt.s32 	%p9, %r46, %r12;
	or.pred  	%p10, %p8, %p9;
	@%p10 bra 	$L__BB0_9;
	add.s32 	%r62, %r8, %r12;
	shl.b32 	%r63, %r62, 2;
	mov.u32 	%r64, shared_hist;
	add.s32 	%r65, %r64, %r63;
	atom.shared.add.u32 	%r66, [%r65], 1;
$L__BB0_9:
	add.s32 	%r13, %r11, %r3;
	setp.ge.u32 	%p11, %r13, %r44;
	@%p11 bra 	$L__BB0_12;
	cvt.s64.s32 	%rd9, %r13;
	add.s64 	%rd10, %rd1, %rd9;
	ld.global.u8 	%r14, [%rd10];
	setp.gt.s32 	%p12, %r45, %r14;
	setp.lt.s32 	%p13, %r46, %r14;
	or.pred  	%p14, %p12, %p13;
	@%p14 bra 	$L__BB0_12;
	add.s32 	%r67, %r8, %r14;
	shl.b32 	%r68, %r67, 2;
	mov.u32 	%r69, shared_hist;
	add.s32 	%r70, %r69, %r68;
	atom.shared.add.u32 	%r71, [%r70], 1;
$L__BB0_12:
	add.s32 	%r15, %r13, %r3;
	setp.ge.u32 	%p15, %r15, %r44;
	@%p15 bra 	$L__BB0_15;
	cvt.s64.s32 	%rd11, %r15;
	add.s64 	%rd12, %rd1, %rd11;
	ld.global.u8 	%r16, [%rd12];
	setp.gt.s32 	%p16, %r45, %r16;
	setp.lt.s32 	%p17, %r46, %r16;
	or.pred  	%p18, %p16, %p17;
	@%p18 bra 	$L__BB0_15;
	add.s32 	%r72, %r8, %r16;
	shl.b32 	%r73, %r72, 2;
	mov.u32 	%r74, shared_hist;
	add.s32 	%r75, %r74, %r73;
	atom.shared.add.u32 	%r76, [%r75], 1;
$L__BB0_15:
	add.s32 	%r17, %r15, %r3;
	setp.ge.u32 	%p19, %r17, %r44;
	@%p19 bra 	$L__BB0_18;
	cvt.s64.s32 	%rd13, %r17;
	add.s64 	%rd14, %rd1, %rd13;
	ld.global.u8 	%r18, [%rd14];
	setp.gt.s32 	%p20, %r45, %r18;
	setp.lt.s32 	%p21, %r46, %r18;
	or.pred  	%p22, %p20, %p21;
	@%p22 bra 	$L__BB0_18;
	add.s32 	%r77, %r8, %r18;
	shl.b32 	%r78, %r77, 2;
	mov.u32 	%r79, shared_hist;
	add.s32 	%r80, %r79, %r78;
	atom.shared.add.u32 	%r81, [%r80], 1;
$L__BB0_18:
	add.s32 	%r19, %r17, %r3;
	setp.ge.u32 	%p23, %r19, %r44;
	@%p23 bra 	$L__BB0_21;
	cvt.s64.s32 	%rd15, %r19;
	add.s64 	%rd16, %rd1, %rd15;
	ld.global.u8 	%r20, [%rd16];
	setp.gt.s32 	%p24, %r45, %r20;
	setp.lt.s32 	%p25, %r46, %r20;
	or.pred  	%p26, %p24, %p25;
	@%p26 bra 	$L__BB0_21;
	add.s32 	%r82, %r8, %r20;
	shl.b32 	%r83, %r82, 2;
	mov.u32 	%r84, shared_hist;
	add.s32 	%r85, %r84, %r83;
	atom.shared.add.u32 	%r86, [%r85], 1;
$L__BB0_21:
	add.s32 	%r21, %r19, %r3;
	setp.ge.u32 	%p27, %r21, %r44;
	@%p27 bra 	$L__BB0_24;
	cvt.s64.s32 	%rd17, %r21;
	add.s64 	%rd18, %rd1, %rd17;
	ld.global.u8 	%r22, [%rd18];
	setp.gt.s32 	%p28, %r45, %r22;
	setp.lt.s32 	%p29, %r46, %r22;
	or.pred  	%p30, %p28, %p29;
	@%p30 bra 	$L__BB0_24;
	add.s32 	%r87, %r8, %r22;
	shl.b32 	%r88, %r87, 2;
	mov.u32 	%r89, shared_hist;
	add.s32 	%r90, %r89, %r88;
	atom.shared.add.u32 	%r91, [%r90], 1;
$L__BB0_24:
	add.s32 	%r23, %r21, %r3;
	setp.ge.u32 	%p31, %r23, %r44;
	@%p31 bra 	$L__BB0_27;
	cvt.s64.s32 	%rd19, %r23;
	add.s64 	%rd20, %rd1, %rd19;
	ld.global.u8 	%r24, [%rd20];
	setp.gt.s32 	%p32, %r45, %r24;
	setp.lt.s32 	%p33, %r46, %r24;
	or.pred  	%p34, %p32, %p33;
	@%p34 bra 	$L__BB0_27;
	add.s32 	%r92, %r8, %r24;
	shl.b32 	%r93, %r92, 2;
	mov.u32 	%r94, shared_hist;
	add.s32 	%r95, %r94, %r93;
	atom.shared.add.u32 	%r96, [%r95], 1;
$L__BB0_27:
	add.s32 	%r25, %r23, %r3;
	setp.ge.u32 	%p35, %r25, %r44;
	@%p35 bra 	$L__BB0_30;
	cvt.s64.s32 	%rd21, %r25;
	add.s64 	%rd22, %rd1, %rd21;
	ld.global.u8 	%r26, [%rd22];
	setp.gt.s32 	%p36, %r45, %r26;
	setp.lt.s32 	%p37, %r46, %r26;
	or.pred  	%p38, %p36, %p37;
	@%p38 bra 	$L__BB0_30;
	add.s32 	%r97, %r8, %r26;
	shl.b32 	%r98, %r97, 2;
	mov.u32 	%r99, shared_hist;
	add.s32 	%r100, %r99, %r98;
	atom.shared.add.u32 	%r101, [%r100], 1;
$L__BB0_30:
	add.s32 	%r27, %r25, %r3;
	setp.ge.u32 	%p39, %r27, %r44;
	@%p39 bra 	$L__BB0_33;
	cvt.s64.s32 	%rd23, %r27;
	add.s64 	%rd24, %rd1, %rd23;
	ld.global.u8 	%r28, [%rd24];
	setp.gt.s32 	%p40, %r45, %r28;
	setp.lt.s32 	%p41, %r46, %r28;
	or.pred  	%p42, %p40, %p41;
	@%p42 bra 	$L__BB0_33;
	add.s32 	%r102, %r8, %r28;
	shl.b32 	%r103, %r102, 2;
	mov.u32 	%r104, shared_hist;
	add.s32 	%r105, %r104, %r103;
	atom.shared.add.u32 	%r106, [%r105], 1;
$L__BB0_33:
	add.s32 	%r29, %r27, %r3;
	setp.ge.u32 	%p43, %r29, %r44;
	@%p43 bra 	$L__BB0_36;
	cvt.s64.s32 	%rd25, %r29;
	add.s64 	%rd26, %rd1, %rd25;
	ld.global.u8 	%r30, [%rd26];
	setp.gt.s32 	%p44, %r45, %r30;
	setp.lt.s32 	%p45, %r46, %r30;
	or.pred  	%p46, %p44, %p45;
	@%p46 bra 	$L__BB0_36;
	add.s32 	%r107, %r8, %r30;
	shl.b32 	%r108, %r107, 2;
	mov.u32 	%r109, shared_hist;
	add.s32 	%r110, %r109, %r108;
	atom.shared.add.u32 	%r111, [%r110], 1;
$L__BB0_36:
	add.s32 	%r31, %r29, %r3;
	setp.ge.u32 	%p47, %r31, %r44;
	@%p47 bra 	$L__BB0_39;
	cvt.s64.s32 	%rd27, %r31;
	add.s64 	%rd28, %rd1, %rd27;
	ld.global.u8 	%r32, [%rd28];
	setp.gt.s32 	%p48, %r45, %r32;
	setp.lt.s32 	%p49, %r46, %r32;
	or.pred  	%p50, %p48, %p49;
	@%p50 bra 	$L__BB0_39;
	add.s32 	%r112, %r8, %r32;
	shl.b32 	%r113, %r112, 2;
	mov.u32 	%r114, shared_hist;
	add.s32 	%r115, %r114, %r113;
	atom.shared.add.u32 	%r116, [%r115], 1;
$L__BB0_39:
	add.s32 	%r33, %r31, %r3;
	setp.ge.u32 	%p51, %r33, %r44;
	@%p51 bra 	$L__BB0_42;
	cvt.s64.s32 	%rd29, %r33;
	add.s64 	%rd30, %rd1, %rd29;
	ld.global.u8 	%r34, [%rd30];
	setp.gt.s32 	%p52, %r45, %r34;
	setp.lt.s32 	%p53, %r46, %r34;
	or.pred  	%p54, %p52, %p53;
	@%p54 bra 	$L__BB0_42;
	add.s32 	%r117, %r8, %r34;
	shl.b32 	%r118, %r117, 2;
	mov.u32 	%r119, shared_hist;
	add.s32 	%r120, %r119, %r118;
	atom.shared.add.u32 	%r121, [%r120], 1;
$L__BB0_42:
	add.s32 	%r35, %r33, %r3;
	setp.ge.u32 	%p55, %r35, %r44;
	@%p55 bra 	$L__BB0_45;
	cvt.s64.s32 	%rd31, %r35;
	add.s64 	%rd32, %rd1, %rd31;
	ld.global.u8 	%r36, [%rd32];
	setp.gt.s32 	%p56, %r45, %r36;
	setp.lt.s32 	%p57, %r46, %r36;
	or.pred  	%p58, %p56, %p57;
	@%p58 bra 	$L__BB0_45;
	add.s32 	%r122, %r8, %r36;
	shl.b32 	%r123, %r122, 2;
	mov.u32 	%r124, shared_hist;
	add.s32 	%r125, %r124, %r123;
	atom.shared.add.u32 	%r126, [%r125], 1;
$L__BB0_45:
	add.s32 	%r37, %r35, %r3;
	setp.ge.u32 	%p59, %r37, %r44;
	@%p59 bra 	$L__BB0_48;
	cvt.s64.s32 	%rd33, %r37;
	add.s64 	%rd34, %rd1, %rd33;
	ld.global.u8 	%r38, [%rd34];
	setp.gt.s32 	%p60, %r45, %r38;
	setp.lt.s32 	%p61, %r46, %r38;
	or.pred  	%p62, %p60, %p61;
	@%p62 bra 	$L__BB0_48;
	add.s32 	%r127, %r8, %r38;
	shl.b32 	%r128, %r127, 2;
	mov.u32 	%r129, shared_hist;
	add.s32 	%r130, %r129, %r128;
	atom.shared.add.u32 	%r131, [%r130], 1;
$L__BB0_48:
	add.s32 	%r39, %r37, %r3;
	setp.ge.u32 	%p63, %r39, %r44;
	@%p63 bra 	$L__BB0_51;
	cvt.s64.s32 	%rd35, %r39;
	add.s64 	%rd36, %rd1, %rd35;
	ld.global.u8 	%r40, [%rd36];
	setp.gt.s32 	%p64, %r45, %r40;
	setp.lt.s32 	%p65, %r46, %r40;
	or.pred  	%p66, %p64, %p65;
	@%p66 bra 	$L__BB0_51;
	add.s32 	%r132, %r8, %r40;
	shl.b32 	%r133, %r132, 2;
	mov.u32 	%r134, shared_hist;
	add.s32 	%r135, %r134, %r133;
	atom.shared.add.u32 	%r136, [%r135], 1;
$L__BB0_51:
	bar.sync 	0;
	setp.gt.s32 	%p67, %r167, %r1;
	@%p67 bra 	$L__BB0_54;
	shl.b32 	%r41, %r2, 1;
	cvta.to.global.u64 	%rd2, %rd3;
	mov.u32 	%r138, shared_hist;
	shl.b32 	%r141, %r1, 2;
	shl.b32 	%r145, %r41, 2;
$L__BB0_53:
	shl.b32 	%r137, %r167, 2;
	add.s32 	%r139, %r138, %r137;
	ld.shared.u32 	%r140, [%r139];
	add.s32 	%r142, %r139, %r141;
	ld.shared.u32 	%r143, [%r142+4];
	add.s32 	%r144, %r143, %r140;
	add.s32 	%r146, %r139, %r145;
	ld.shared.u32 	%r147, [%r146];
	add.s32 	%r148, %r147, %r144;
	shl.b32 	%r149, %r2, 2;
	add.s32 	%r150, %r146, %r149;
	ld.shared.u32 	%r151, [%r150];
	add.s32 	%r152, %r151, %r148;
	add.s32 	%r153, %r150, %r149;
	ld.shared.u32 	%r154, [%r153];
	add.s32 	%r155, %r154, %r152;
	add.s32 	%r156, %r153, %r149;
	ld.shared.u32 	%r157, [%r156];
	add.s32 	%r158, %r157, %r155;
	add.s32 	%r159, %r156, %r149;
	ld.shared.u32 	%r160, [%r159];
	add.s32 	%r161, %r160, %r158;
	add.s32 	%r162, %r159, %r149;
	ld.shared.u32 	%r163, [%r162];
	add.s32 	%r164, %r163, %r161;
	mul.wide.s32 	%rd37, %r167, 4;
	add.s64 	%rd38, %rd2, %rd37;
	atom.global.add.u32 	%r165, [%rd38], %r164;
	add.s32 	%r167, %r167, %r3;
	setp.le.s32 	%p68, %r167, %r1;
	@%p68 bra 	$L__BB0_53;
$L__BB0_54:
	ret;

}


// ===== COMPILED SASS (sm_100) =====

	.target	sm_100

	.elftype	@"ET_EXEC"


//--------------------- .note.nv.tkinfo           --------------------------
	.section	.note.nv.tkinfo,"",@"SHT_NOTE"
	.sectionflags	@"SHF_NOTE_NV_TKINFO"
	.tkinfo
        /*0018*/ 	.word	0x00000002
        /*0030*/ 	.string	""
        /*0030*/ 	.string	"ptxas"
        /*0030*/ 	.string	"Cuda compilation tools, release 13.0, V13.0.88"
        /*0030*/ 	.string	"Build cuda_13.0.r13.0/compiler.36424714_0"
        /*0030*/ 	.string	"-arch sm_100 -m 64 "



//--------------------- .note.nv.cuinfo           --------------------------
	.section	.note.nv.cuinfo,"",@"SHT_NOTE"
	.sectionflags	@"SHF_NOTE_NV_CUINFO"
        /*0018*/ 	.short	0x0002
        /*001a*/ 	.short	0x0064
        /*001c*/ 	.short	0x0082
	.zero		2


//--------------------- .nv.info                  --------------------------
	.section	.nv.info,"",@"SHT_CUDA_INFO"
	.align	4


	//----- nvinfo : EIATTR_REGCOUNT
	.align		4
        /*0000*/ 	.byte	0x04, 0x2f
        /*0002*/ 	.short	(.L_1 - .L_0)
	.align		4
.L_0:
        /*0004*/ 	.word	index@(_Z16histogram_kernelPKcPjjii)
        /*0008*/ 	.word	0x00000015


	//----- nvinfo : EIATTR_FRAME_SIZE
	.align		4
.L_1:
        /*000c*/ 	.byte	0x04, 0x11
        /*000e*/ 	.short	(.L_3 - .L_2)
	.align		4
.L_2:
        /*0010*/ 	.word	index@($__internal_0_$__cuda_sm20_div_u16)
        /*0014*/ 	.word	0x00000000


	//----- nvinfo : EIATTR_FRAME_SIZE
	.align		4
.L_3:
        /*0018*/ 	.byte	0x04, 0x11
        /*001a*/ 	.short	(.L_5 - .L_4)
	.align		4
.L_4:
        /*001c*/ 	.word	index@(_Z16histogram_kernelPKcPjjii)
        /*0020*/ 	.word	0x00000000


	//----- nvinfo : EIATTR_MIN_STACK_SIZE
	.align		4
.L_5:
        /*0024*/ 	.byte	0x04, 0x12
        /*0026*/ 	.short	(.L_7 - .L_6)
	.align		4
.L_6:
        /*0028*/ 	.word	index@(_Z16histogram_kernelPKcPjjii)
        /*002c*/ 	.word	0x00000000
.L_7:


//--------------------- .nv.compat                --------------------------
	.section	.nv.compat,"",@"SHT_CUDA_COMPAT_INFO"
	.align	4
        /*0000*/ 	.byte	0x02, 0x09, 0x00, 0x00, 0x02, 0x02, 0x01, 0x00, 0x02, 0x05, 0x05, 0x00, 0x03, 0x07, 0x01, 0x01
        /*0010*/ 	.byte	0x02, 0x03, 0x00, 0x00, 0x02, 0x06, 0x01, 0x00, 0x04, 0x0b, 0x08, 0x00, 0x01, 0x00, 0x00, 0x00
        /*0020*/ 	.byte	0x00, 0x00, 0x00, 0x00


//--------------------- .nv.info._Z16histogram_kernelPKcPjjii --------------------------
	.section	.nv.info._Z16histogram_kernelPKcPjjii,"",@"SHT_CUDA_INFO"
	.sectionflags	@""
	.align	4


	//----- nvinfo : EIATTR_CUDA_API_VERSION
	.align		4
        /*0000*/ 	.byte	0x04, 0x37
        /*0002*/ 	.short	(.L_9 - .L_8)
.L_8:
        /*0004*/ 	.word	0x00000082


	//----- nvinfo : EIATTR_KPARAM_INFO
	.align		4
.L_9:
        /*0008*/ 	.byte	0x04, 0x17
        /*000a*/ 	.short	(.L_11 - .L_10)
.L_10:
        /*000c*/ 	.word	0x00000000
        /*0010*/ 	.short	0x0004
        /*0012*/ 	.short	0x0018
        /*0014*/ 	.byte	0x00, 0xf0, 0x11, 0x00


	//----- nvinfo : EIATTR_KPARAM_INFO
	.align		4
.L_11:
        /*0018*/ 	.byte	0x04, 0x17
        /*001a*/ 	.short	(.L_13 - .L_12)
.L_12:
        /*001c*/ 	.word	0x00000000
        /*0020*/ 	.short	0x0003
        /*0022*/ 	.short	0x0014
        /*0024*/ 	.byte	0x00, 0xf0, 0x11, 0x00


	//----- nvinfo : EIATTR_KPARAM_INFO
	.align		4
.L_13:
        /*0028*/ 	.byte	0x04, 0x17
        /*002a*/ 	.short	(.L_15 - .L_14)
.L_14:
        /*002c*/ 	.word	0x00000000
        /*0030*/ 	.short	0x0002
        /*0032*/ 	.short	0x0010
        /*0034*/ 	.byte	0x00, 0xf0, 0x11, 0x00


	//----- nvinfo : EIATTR_KPARAM_INFO
	.align		4
.L_15:
        /*0038*/ 	.byte	0x04, 0x17
        /*003a*/ 	.short	(.L_17 - .L_16)
.L_16:
        /*003c*/ 	.word	0x00000000
        /*0040*/ 	.short	0x0001
        /*0042*/ 	.short	0x0008
        /*0044*/ 	.byte	0x00, 0xf5, 0x21, 0x00


	//----- nvinfo : EIATTR_KPARAM_INFO
	.align		4
.L_17:
        /*0048*/ 	.byte	0x04, 0x17
        /*004a*/ 	.short	(.L_19 - .L_18)
.L_18:
        /*004c*/ 	.word	0x00000000
        /*0050*/ 	.short	0x0000
        /*0052*/ 	.short	0x0000
        /*0054*/ 	.byte	0x00, 0xf5, 0x21, 0x00


	//----- nvinfo : EIATTR_SPARSE_MMA_MASK
	.align		4
.L_19:
        /*0058*/ 	.byte	0x03, 0x50
        /*005a*/ 	.short	0x0000


	//----- nvinfo : EIATTR_MAXREG_COUNT
	.align		4
        /*005c*/ 	.byte	0x03, 0x1b
        /*005e*/ 	.short	0x00ff


	//----- nvinfo : EIATTR_NUM_BARRIERS
	.align		4
        /*0060*/ 	.byte	0x02, 0x4c
        /*0062*/ 	.byte	0x01
	.zero		1


	//----- nvinfo : EIATTR_MERCURY_ISA_VERSION
	.align		4
        /*0064*/ 	.byte	0x03, 0x5f
        /*0066*/ 	.short	0x0101


	//----- nvinfo : EIATTR_VRC_CTA_INIT_COUNT
	.align		4
        /*0068*/ 	.byte	0x02, 0x4a
	.zero		1
	.zero		1


	//----- nvinfo : EIATTR_EXIT_INSTR_OFFSETS
	.align		4
        /*006c*/ 	.byte	0x04, 0x1c
        /*006e*/ 	.short	(.L_21 - .L_20)


	//   ....[0]....
.L_20:
        /*0070*/ 	.word	0x00001530


	//   ....[1]....
        /*0074*/ 	.word	0x00001760


	//----- nvinfo : EIATTR_CRS_STACK_SIZE
	.align		4
.L_21:
        /*0078*/ 	.byte	0x04, 0x1e
        /*007a*/ 	.short	(.L_23 - .L_22)
.L_22:
        /*007c*/ 	.word	0x00000000


	//----- nvinfo : EIATTR_CBANK_PARAM_SIZE
	.align		4
.L_23:
        /*0080*/ 	.byte	0x03, 0x19
        /*0082*/ 	.short	0x001c


	//----- nvinfo : EIATTR_PARAM_CBANK
	.align		4
        /*0084*/ 	.byte	0x04, 0x0a
        /*0086*/ 	.short	(.L_25 - .L_24)
	.align		4
.L_24:
        /*0088*/ 	.word	index@(.nv.constant0._Z16histogram_kernelPKcPjjii)
        /*008c*/ 	.short	0x0380
        /*008e*/ 	.short	0x001c


	//----- nvinfo : EIATTR_SW_WAR
	.align		4
.L_25:
        /*0090*/ 	.byte	0x04, 0x36
        /*0092*/ 	.short	(.L_27 - .L_26)
.L_26:
        /*0094*/ 	.word	0x00000008
.L_27:


//--------------------- .nv.callgraph             --------------------------
	.section	.nv.callgraph,"",@"SHT_CUDA_CALLGRAPH"
	.align	4
	.sectionentsize	8
	.align		4
        /*0000*/ 	.word	0x00000000
	.align		4
        /*0004*/ 	.word	0xffffffff
	.align		4
        /*0008*/ 	.word	0x00000000
	.align		4
        /*000c*/ 	.word	0xfffffffe
	.align		4
        /*0010*/ 	.word	0x00000000
	.align		4
        /*0014*/ 	.word	0xfffffffd
	.align		4
        /*0018*/ 	.word	0x00000000
	.align		4
        /*001c*/ 	.word	0xfffffffc


//--------------------- .text._Z16histogram_kernelPKcPjjii --------------------------
	.section	.text._Z16histogram_kernelPKcPjjii,"ax",@progbits
	.align	128
        .global         _Z16histogram_kernelPKcPjjii
        .type           _Z16histogram_kernelPKcPjjii,@function
        .size           _Z16histogram_kernelPKcPjjii,(.L_x_37 - _Z16histogram_kernelPKcPjjii)
        .other          _Z16histogram_kernelPKcPjjii,@"STO_CUDA_ENTRY STV_DEFAULT"
_Z16histogram_kernelPKcPjjii:
.text._Z16histogram_kernelPKcPjjii:
[----:B------:R-:W-:Y:S08]  /*0000*/  LDC R1, c[0x0][0x37c] ;  /* 0x0000df00ff017b82 */ /* 0x000ff00000000800 */
[----:B------:R-:W0:Y:S01]  /*0010*/  LDC R3, c[0x0][0x394] ;  /* 0x0000e500ff037b82 */ /* 0x000e220000000800 */
[----:B------:R-:W1:Y:S01]  /*0020*/  S2R R0, SR_TID.X ;  /* 0x0000000000007919 */ /* 0x000e620000002100 */
[----:B------:R-:W0:Y:S01]  /*0030*/  LDCU UR4, c[0x0][0x398] ;  /* 0x00007300ff0477ac */ /* 0x000e220008000800 */
[----:B------:R-:W-:Y:S01]  /*0040*/  BSSY.RECONVERGENT B0, `(.L_x_0) ;  /* 0x0000011000007945 */ /* 0x000fe20003800200 */
[----:B------:R-:W2:Y:S01]  /*0050*/  S2R R8, SR_CTAID.X ;  /* 0x0000000000087919 */ /* 0x000ea20000002500 */
[----:B------:R-:W3:Y:S01]  /*0060*/  LDCU UR10, c[0x0][0x360] ;  /* 0x00006c00ff0a77ac */ /* 0x000ee20008000800 */
[----:B0-----:R-:W-:-:S05]  /*0070*/  IADD3 R3, PT, PT, -R3, UR4, RZ ;  /* 0x0000000403037c10 */ /* 0x001fca000fffe1ff */
[----:B------:R-:W-:-:S04]  /*0080*/  VIADD R2, R3, 0x1 ;  /* 0x0000000103027836 */ /* 0x000fc80000000000 */
[----:B------:R-:W-:-:S05]  /*0090*/  IMAD.SHL.U32 R5, R2, 0x8, RZ ;  /* 0x0000000802057824 */ /* 0x000fca00078e00ff */
[----:B-1----:R-:W-:-:S13]  /*00a0*/  ISETP.GE.AND P0, PT, R0, R5, PT ;  /* 0x000000050000720c */ /* 0x002fda0003f06270 */
[----:B--23--:R-:W-:Y:S05]  /*00b0*/  @P0 BRA `(.L_x_1) ;  /* 0x0000000000240947 */ /* 0x00cfea0003800000 */
[----:B------:R-:W0:Y:S01]  /*00c0*/  S2R R7, SR_CgaCtaId ;  /* 0x0000000000077919 */ /* 0x000e220000008800 */
[----:B------:R-:W-:Y:S01]  /*00d0*/  MOV R6, 0x400 ;  /* 0x0000040000067802 */ /* 0x000fe20000000f00 */
[----:B------:R-:W-:-:S03]  /*00e0*/  IMAD.MOV.U32 R4, RZ, RZ, R0 ;  /* 0x000000ffff047224 */ /* 0x000fc600078e0000 */
[----:B0-----:R-:W-:-:S07]  /*00f0*/  LEA R7, R7, R6, 0x18 ;  /* 0x0000000607077211 */ /* 0x001fce00078ec0ff */
.L_x_2:
[C---:B------:R-:W-:Y:S02]  /*0100*/  IMAD R6, R4.reuse, 0x4, R7 ;  /* 0x0000000404067824 */ /* 0x040fe400078e0207 */
[----:B------:R-:W-:-:S03]  /*0110*/  VIADD R4, R4, UR10 ;  /* 0x0000000a04047c36 */ /* 0x000fc60008000000 */
[----:B------:R0:W-:Y:S02]  /*0120*/  STS [R6], RZ ;  /* 0x000000ff06007388 */ /* 0x0001e40000000800 */
[----:B------:R-:W-:-:S13]  /*0130*/  ISETP.GE.AND P0, PT, R4, R5, PT ;  /* 0x000000050400720c */ /* 0x000fda0003f06270 */
[----:B0-----:R-:W-:Y:S05]  /*0140*/  @!P0 BRA `(.L_x_2) ;  /* 0xfffffffc00ec8947 */ /* 0x001fea000383ffff */
.L_x_1:
[----:B------:R-:W-:Y:S05]  /*0150*/  BSYNC.RECONVERGENT B0 ;  /* 0x0000000000007941 */ /* 0x000fea0003800200 */
.L_x_0:
[----:B------:R-:W-:Y:S01]  /*0160*/  BAR.SYNC.DEFER_BLOCKING 0x0 ;  /* 0x0000000000007b1d */ /* 0x000fe20000010000 */
[----:B------:R-:W-:Y:S01]  /*0170*/  USHF.R.U32.HI UR4, URZ, 0x3, UR10 ;  /* 0x00000003ff047899 */ /* 0x000fe2000801160a */
[----:B------:R-:W-:-:S03]  /*0180*/  LOP3.LUT R7, R0, 0xffff, RZ, 0xc0, !PT ;  /* 0x0000ffff00077812 */ /* 0x000fc600078ec0ff */
[----:B------:R-:W-:Y:S01]  /*0190*/  ULOP3.LUT UR4, UR4, 0xffff, URZ, 0xc0, !UPT ;  /* 0x0000ffff04047892 */ /* 0x000fe2000f8ec0ff */
[----:B------:R-:W-:-:S11]  /*01a0*/  MOV R10, 0x1c0 ;  /* 0x000001c0000a7802 */ /* 0x000fd60000000f00 */
[----:B------:R-:W-:Y:S05]  /*01b0*/  CALL.REL.NOINC `($__internal_0_$__cuda_sm20_div_u16) ;  /* 0x00000014006c7944 */ /* 0x000fea0003c00000 */
[----:B------:R-:W-:Y:S01]  /*01c0*/  IMAD R5, R8, UR10, RZ ;  /* 0x0000000a08057c24 */ /* 0x000fe2000f8e02ff */
[----:B------:R-:W0:Y:S01]  /*01d0*/  LDCU.64 UR6, c[0x0][0x390] ;  /* 0x00007200ff0677ac */ /* 0x000e220008000a00 */
[----:B------:R-:W-:Y:S01]  /*01e0*/  BSSY.RECONVERGENT B0, `(.L_x_3) ;  /* 0x0000023000007945 */ /* 0x000fe20003800200 */
[----:B------:R-:W-:Y:S01]  /*01f0*/  ISETP.GT.AND P1, PT, R0, R3, PT ;  /* 0x000000030000720c */ /* 0x000fe20003f24270 */
[----:B------:R-:W-:Y:S01]  /*0200*/  IMAD R7, R5, 0x10, R0 ;  /* 0x0000001005077824 */ /* 0x000fe200078e0200 */
[----:B------:R-:W-:Y:S01]  /*0210*/  LOP3.LUT R5, R9, 0xffff, RZ, 0xc0, !PT ;  /* 0x0000ffff09057812 */ /* 0x000fe200078ec0ff */
[----:B------:R-:W1:Y:S02]  /*0220*/  LDCU.64 UR8, c[0x0][0x358] ;  /* 0x00006b00ff0877ac */ /* 0x000e640008000a00 */
[----:B------:R-:W-:-:S04]  /*0230*/  VIADD R13, R7, UR10 ;  /* 0x0000000a070d7c36 */ /* 0x000fc80008000000 */
[----:B------:R-:W-:-:S04]  /*0240*/  VIADD R15, R13, UR10 ;  /* 0x0000000a0d0f7c36 */ /* 0x000fc80008000000 */
[----:B------:R-:W-:Y:S01]  /*0250*/  VIADD R11, R15, UR10 ;  /* 0x0000000a0f0b7c36 */ /* 0x000fe20008000000 */
[----:B0-----:R-:W-:-:S03]  /*0260*/  ISETP.GE.U32.AND P0, PT, R7, UR6, PT ;  /* 0x0000000607007c0c */ /* 0x001fc6000bf06070 */
[----:B------:R-:W-:Y:S01]  /*0270*/  VIADD R17, R11, UR10 ;  /* 0x0000000a0b117c36 */ /* 0x000fe20008000000 */
[----:B------:R-:W-:Y:S01]  /*0280*/  ISETP.GE.U32.AND P4, PT, R13, UR6, PT ;  /* 0x000000060d007c0c */ /* 0x000fe2000bf86070 */
[----:B------:R-:W-:Y:S01]  /*0290*/  IMAD R4, R2, R5, -UR7 ;  /* 0x8000000702047e24 */ /* 0x000fe2000f8e0205 */
[----:B------:R-:W-:Y:S01]  /*02a0*/  ISETP.GE.U32.AND P3, PT, R15, UR6, PT ;  /* 0x000000060f007c0c */ /* 0x000fe2000bf66070 */
[----:B------:R-:W-:Y:S01]  /*02b0*/  VIADD R16, R17, UR10 ;  /* 0x0000000a11107c36 */ /* 0x000fe20008000000 */
[----:B------:R-:W-:-:S03]  /*02c0*/  ISETP.GE.U32.AND P2, PT, R11, UR6, PT ;  /* 0x000000060b007c0c */ /* 0x000fc6000bf46070 */
[----:B------:R-:W-:-:S04]  /*02d0*/  VIADD R14, R16, UR10 ;  /* 0x0000000a100e7c36 */ /* 0x000fc80008000000 */
[----:B------:R-:W-:-:S04]  /*02e0*/  VIADD R12, R14, UR10 ;  /* 0x0000000a0e0c7c36 */ /* 0x000fc80008000000 */
[----:B------:R-:W-:-:S04]  /*02f0*/  VIADD R10, R12, UR10 ;  /* 0x0000000a0c0a7c36 */ /* 0x000fc80008000000 */
[----:B------:R-:W-:-:S04]  /*0300*/  VIADD R9, R10, UR10 ;  /* 0x0000000a0a097c36 */ /* 0x000fc80008000000 */
[----:B------:R-:W-:Y:S01]  /*0310*/  VIADD R8, R9, UR10 ;  /* 0x0000000a09087c36 */ /* 0x000fe20008000000 */
[----:B-1----:R-:W-:Y:S06]  /*0320*/  @P0 BRA `(.L_x_4) ;  /* 0x0000000000380947 */ /* 0x002fec0003800000 */
[----:B------:R-:W0:Y:S02]  /*0330*/  LDCU.64 UR4, c[0x0][0x380] ;  /* 0x00007000ff0477ac */ /* 0x000e240008000a00 */
[C---:B0-----:R-:W-:Y:S01]  /*0340*/  IADD3 R6, P0, PT, R7.reuse, UR4, RZ ;  /* 0x0000000407067c10 */ /* 0x041fe2000ff1e0ff */
[----:B------:R-:W0:Y:S03]  /*0350*/  LDCU UR4, c[0x0][0x398] ;  /* 0x00007300ff0477ac */ /* 0x000e260008000800 */
[----:B------:R-:W-:-:S06]  /*0360*/  LEA.HI.X.SX32 R7, R7, UR5, 0x1, P0 ;  /* 0x0000000507077c11 */ /* 0x000fcc00080f0eff */
[----:B------:R-:W0:Y:S02]  /*0370*/  LDG.E.U8 R7, desc[UR8][R6.64] ;  /* 0x0000000806077981 */ /* 0x000e24000c1e1100 */
[----:B0-----:R-:W-:-:S04]  /*0380*/  ISETP.GT.AND P0, PT, R7, UR4, PT ;  /* 0x0000000407007c0c */ /* 0x001fc8000bf04270 */
[----:B------:R-:W-:-:S13]  /*0390*/  ISETP.LT.OR P0, PT, R7, UR7, P0 ;  /* 0x0000000707007c0c */ /* 0x000fda0008701670 */
[----:B------:R-:W-:Y:S05]  /*03a0*/  @P0 BRA `(.L_x_4) ;  /* 0x0000000000180947 */ /* 0x000fea0003800000 */
[----:B------:R-:W0:Y:S01]  /*03b0*/  S2UR UR5, SR_CgaCtaId ;  /* 0x00000000000579c3 */ /* 0x000e220000008800 */
[----:B------:R-:W-:Y:S01]  /*03c0*/  UMOV UR4, 0x400 ;  /* 0x0000040000047882 */ /* 0x000fe20000000000 */
[----:B------:R-:W-:Y:S01]  /*03d0*/  IMAD.IADD R5, R4, 0x1, R7 ;  /* 0x0000000104057824 */ /* 0x000fe200078e0207 */
[----:B0-----:R-:W-:-:S06]  /*03e0*/  ULEA UR4, UR5, UR4, 0x18 ;  /* 0x0000000405047291 */ /* 0x001fcc000f8ec0ff */
[----:B------:R-:W-:-:S05]  /*03f0*/  LEA R5, R5, UR4, 0x2 ;  /* 0x0000000405057c11 */ /* 0x000fca000f8e10ff */
[----:B------:R0:W-:Y:S02]  /*0400*/  ATOMS.POPC.INC.32 RZ, [R5+URZ] ;  /* 0x0000000005ff7f8c */ /* 0x0001e4000d8000ff */
.L_x_4:
[----:B------:R-:W-:Y:S05]  /*0410*/  BSYNC.RECONVERGENT B0 ;  /* 0x0000000000007941 */ /* 0x000fea0003800200 */
.L_x_3:
[----:B------:R-:W-:Y:S04]  /*0420*/  BSSY.RECONVERGENT B0, `(.L_x_5) ;  /* 0x0000010000007945 */ /* 0x000fe80003800200 */
[----:B------:R-:W-:Y:S05]  /*0430*/  @P4 BRA `(.L_x_6) ;  /* 0x0000000000384947 */ /* 0x000fea0003800000 */
[----:B------:R-:W1:Y:S02]  /*0440*/  LDCU.64 UR4, c[0x0][0x380] ;  /* 0x00007000ff0477ac */ /* 0x000e640008000a00 */
[C---:B-1----:R-:W-:Y:S01]  /*0450*/  IADD3 R6, P0, PT, R13.reuse, UR4, RZ ;  /* 0x000000040d067c10 */ /* 0x042fe2000ff1e0ff */
[----:B------:R-:W1:Y:S03]  /*0460*/  LDCU UR4, c[0x0][0x398] ;  /* 0x00007300ff0477ac */ /* 0x000e660008000800 */
[----:B------:R-:W-:-:S06]  /*0470*/  LEA.HI.X.SX32 R7, R13, UR5, 0x1, P0 ;  /* 0x000000050d077c11 */ /* 0x000fcc00080f0eff */
[----:B------:R-:W1:Y:S02]  /*0480*/  LDG.E.U8 R7, desc[UR8][R6.64] ;  /* 0x0000000806077981 */ /* 0x000e64000c1e1100 */
[----:B-1----:R-:W-:-:S04]  /*0490*/  ISETP.GT.AND P0, PT, R7, UR4, PT ;  /* 0x0000000407007c0c */ /* 0x002fc8000bf04270 */
[----:B------:R-:W-:-:S13]  /*04a0*/  ISETP.LT.OR P0, PT, R7, UR7, P0 ;  /* 0x0000000707007c0c */ /* 0x000fda0008701670 */
[----:B------:R-:W-:Y:S05]  /*04b0*/  @P0 BRA `(.L_x_6) ;  /* 0x0000000000180947 */ /* 0x000fea0003800000 */
[----:B------:R-:W1:Y:S01]  /*04c0*/  S2UR UR5, SR_CgaCtaId ;  /* 0x00000000000579c3 */ /* 0x000e620000008800 */
[----:B------:R-:W-:Y:S01]  /*04d0*/  UMOV UR4, 0x400 ;  /* 0x0000040000047882 */ /* 0x000fe20000000000 */
[----:B0-----:R-:W-:Y:S01]  /*04e0*/  IMAD.IADD R5, R4, 0x1, R7 ;  /* 0x0000000104057824 */ /* 0x001fe200078e0207 */
[----:B-1----:R-:W-:-:S06]  /*04f0*/  ULEA UR4, UR5, UR4, 0x18 ;  /* 0x0000000405047291 */ /* 0x002fcc000f8ec0ff */
[----:B------:R-:W-:-:S05]  /*0500*/  LEA R5, R5, UR4, 0x2 ;  /* 0x0000000405057c11 */ /* 0x000fca000f8e10ff */
[----:B------:R1:W-:Y:S02]  /*0510*/  ATOMS.POPC.INC.32 RZ, [R5+URZ] ;  /* 0x0000000005ff7f8c */ /* 0x0003e4000d8000ff */
.L_x_6:
[----:B------:R-:W-:Y:S05]  /*0520*/  BSYNC.RECONVERGENT B0 ;  /* 0x0000000000007941 */ /* 0x000fea0003800200 */
.L_x_5:
[----:B------:R-:W-:Y:S04]  /*0530*/  BSSY.RECONVERGENT B0, `(.L_x_7) ;  /* 0x0000010000007945 */ /* 0x000fe80003800200 */
[----:B------:R-:W-:Y:S05]  /*0540*/  @P3 BRA `(.L_x_8) ;  /* 0x0000000000383947 */ /* 0x000fea0003800000 */
[----:B------:R-:W2:Y:S02]  /*0550*/  LDCU.64 UR4, c[0x0][0x380] ;  /* 0x00007000ff0477ac */ /* 0x000ea40008000a00 */
[C---:B--2---:R-:W-:Y:S01]  /*0560*/  IADD3 R6, P0, PT, R15.reuse, UR4, RZ ;  /* 0x000000040f067c10 */ /* 0x044fe2000ff1e0ff */
[----:B------:R-:W2:Y:S03]  /*0570*/  LDCU UR4, c[0x0][0x398] ;  /* 0x00007300ff0477ac */ /* 0x000ea60008000800 */
[----:B------:R-:W-:-:S06]  /*0580*/  LEA.HI.X.SX32 R7, R15, UR5, 0x1, P0 ;  /* 0x000000050f077c11 */ /* 0x000fcc00080f0eff */
[----:B------:R-:W2:Y:S02]  /*0590*/  LDG.E.U8 R7, desc[UR8][R6.64] ;  /* 0x0000000806077981 */ /* 0x000ea4000c1e1100 */
[----:B--2---:R-:W-:-:S04]  /*05a0*/  ISETP.GT.AND P0, PT, R7, UR4, PT ;  /* 0x0000000407007c0c */ /* 0x004fc8000bf04270 */
[----:B------:R-:W-:-:S13]  /*05b0*/  ISETP.LT.OR P0, PT, R7, UR7, P0 ;  /* 0x0000000707007c0c */ /* 0x000fda0008701670 */
[----:B------:R-:W-:Y:S05]  /*05c0*/  @P0 BRA `(.L_x_8) ;  /* 0x0000000000180947 */ /* 0x000fea0003800000 */
[----:B------:R-:W2:Y:S01]  /*05d0*/  S2UR UR5, SR_CgaCtaId ;  /* 0x00000000000579c3 */ /* 0x000ea20000008800 */
[----:B------:R-:W-:Y:S01]  /*05e0*/  UMOV UR4, 0x400 ;  /* 0x0000040000047882 */ /* 0x000fe20000000000 */
[----:B01----:R-:W-:Y:S01]  /*05f0*/  IMAD.IADD R5, R4, 0x1, R7 ;  /* 0x0000000104057824 */ /* 0x003fe200078e0207 */
[----:B--2---:R-:W-:-:S06]  /*0600*/  ULEA UR4, UR5, UR4, 0x18 ;  /* 0x0000000405047291 */ /* 0x004fcc000f8ec0ff */
[----:B------:R-:W-:-:S05]  /*0610*/  LEA R5, R5, UR4, 0x2 ;  /* 0x0000000405057c11 */ /* 0x000fca000f8e10ff */
[----:B------:R2:W-:Y:S02]  /*0620*/  ATOMS.POPC.INC.32 RZ, [R5+URZ] ;  /* 0x0000000005ff7f8c */ /* 0x0005e4000d8000ff */
.L_x_8:
[----:B------:R-:W-:Y:S05]  /*0630*/  BSYNC.RECONVERGENT B0 ;  /* 0x0000000000007941 */ /* 0x000fea0003800200 */
.L_x_7:
[----:B------:R-:W-:Y:S04]  /*0640*/  BSSY.RECONVERGENT B0, `(.L_x_9) ;  /* 0x0000010000007945 */ /* 0x000fe80003800200 */
[----:B------:R-:W-:Y:S05]  /*0650*/  @P2 BRA `(.L_x_10) ;  /* 0x0000000000382947 */ /* 0x000fea0003800000 */
[----:B------:R-:W3:Y:S02]  /*0660*/  LDCU.64 UR4, c[0x0][0x380] ;  /* 0x00007000ff0477ac */ /* 0x000ee40008000a00 */
[C---:B---3--:R-:W-:Y:S01]  /*0670*/  IADD3 R6, P0, PT, R11.reuse, UR4, RZ ;  /* 0x000000040b067c10 */ /* 0x048fe2000ff1e0ff */
[----:B------:R-:W3:Y:S03]  /*0680*/  LDCU UR4, c[0x0][0x398] ;  /* 0x00007300ff0477ac */ /* 0x000ee60008000800 */
[----:B------:R-:W-:-:S06]  /*0690*/  LEA.HI.X.SX32 R7, R11, UR5, 0x1, P0 ;  /* 0x000000050b077c11 */ /* 0x000fcc00080f0eff */
[----:B------:R-:W3:Y:S02]  /*06a0*/  LDG.E.U8 R7, desc[UR8][R6.64] ;  /* 0x0000000806077981 */ /* 0x000ee4000c1e1100 */
[----:B---3--:R-:W-:-:S04]  /*06b0*/  ISETP.GT.AND P0, PT, R7, UR4, PT ;  /* 0x0000000407007c0c */ /* 0x008fc8000bf04270 */
[----:B------:R-:W-:-:S13]  /*06c0*/  ISETP.LT.OR P0, PT, R7, UR7, P0 ;  /* 0x0000000707007c0c */ /* 0x000fda0008701670 */
[----:B------:R-:W-:Y:S05]  /*06d0*/  @P0 BRA `(.L_x_10) ;  /* 0x0000000000180947 */ /* 0x000fea0003800000 */
[----:B------:R-:W3:Y:S01]  /*06e0*/  S2UR UR5, SR_CgaCtaId ;  /* 0x00000000000579c3 */ /* 0x000ee20000008800 */
[----:B------:R-:W-:Y:S01]  /*06f0*/  UMOV UR4, 0x400 ;  /* 0x0000040000047882 */ /* 0x000fe20000000000 */
[----:B012---:R-:W-:Y:S01]  /*0700*/  IMAD.IADD R5, R4, 0x1, R7 ;  /* 0x0000000104057824 */ /* 0x007fe200078e0207 */
[----:B---3--:R-:W-:-:S06]  /*0710*/  ULEA UR4, UR5, UR4, 0x18 ;  /* 0x0000000405047291 */ /* 0x008fcc000f8ec0ff */
[----:B------:R-:W-:-:S05]  /*0720*/  LEA R5, R5, UR4, 0x2 ;  /* 0x0000000405057c11 */ /* 0x000fca000f8e10ff */
[----:B------:R3:W-:Y:S02]  /*0730*/  ATOMS.POPC.INC.32 RZ, [R5+URZ] ;  /* 0x0000000005ff7f8c */ /* 0x0007e4000d8000ff */
.L_x_10:
[----:B------:R-:W-:Y:S05]  /*0740*/  BSYNC.RECONVERGENT B0 ;  /* 0x0000000000007941 */ /* 0x000fea0003800200 */
.L_x_9:
[----:B------:R-:W-:Y:S01]  /*0750*/  ISETP.GE.U32.AND P0, PT, R17, UR6, PT ;  /* 0x0000000611007c0c */ /* 0x000fe2000bf06070 */
[----:B------:R-:W-:Y:S01]  /*0760*/  VIADD R15, R8, UR10 ;  /* 0x0000000a080f7c36 */ /* 0x000fe20008000000 */
[----:B------:R-:W-:Y:S01]  /*0770*/  BSSY.RECONVERGENT B0, `(.L_x_11) ;  /* 0x0000018000007945 */ /* 0x000fe20003800200 */
[----:B------:R-:W-:Y:S02]  /*0780*/  ISETP.GE.U32.AND P2, PT, R16, UR6, PT ;  /* 0x0000000610007c0c */ /* 0x000fe4000bf46070 */
[----:B------:R-:W-:Y:S01]  /*0790*/  VIADD R13, R15, UR10 ;  /* 0x0000000a0f0d7c36 */ /* 0x000fe20008000000 */
[----:B------:R-:W-:Y:S02]  /*07a0*/  ISETP.GE.U32.AND P3, PT, R14, UR6, PT ;  /* 0x000000060e007c0c */ /* 0x000fe4000bf66070 */
[----:B------:R-:W-:Y:S01]  /*07b0*/  ISETP.GE.U32.AND P4, PT, R12, UR6, PT ;  /* 0x000000060c007c0c */ /* 0x000fe2000bf86070 */
[----:B------:R-:W-:Y:S01]  /*07c0*/  VIADD R11, R13, UR10 ;  /* 0x0000000a0d0b7c36 */ /* 0x000fe20008000000 */
[----:B------:R-:W-:-:S02]  /*07d0*/  ISETP.GE.U32.AND P5, PT, R10, UR6, PT ;  /* 0x000000060a007c0c */ /* 0x000fc4000bfa6070 */
[----:B------:R-:W-:Y:S01]  /*07e0*/  ISETP.GE.U32.AND P6, PT, R9, UR6, PT ;  /* 0x0000000609007c0c */ /* 0x000fe2000bfc6070 */
[----:B0123--:R-:W-:Y:S01]  /*07f0*/  VIADD R5, R11, UR10 ;  /* 0x0000000a0b057c36 */ /* 0x00ffe20008000000 */
[----:B------:R-:W-:Y:S11]  /*0800*/  @P0 BRA `(.L_x_12) ;  /* 0x0000000000380947 */ /* 0x000ff60003800000 */
        /* <DEDUP_REMOVED lines=14> */
.L_x_12:
[----:B------:R-:W-:Y:S05]  /*08f0*/  BSYNC.RECONVERGENT B0 ;  /* 0x0000000000007941 */ /* 0x000fea0003800200 */
.L_x_11:
[----:B------:R-:W-:Y:S04]  /*0900*/  BSSY.RECONVERGENT B0, `(.L_x_13) ;  /* 0x0000010000007945 */ /* 0x000fe80003800200 */
[----:B------:R-:W-:Y:S05]  /*0910*/  @P2 BRA `(.L_x_14) ;  /* 0x0000000000382947 */ /* 0x000fea0003800000 */
        /* <DEDUP_REMOVED lines=14> */
.L_x_14:
[----:B------:R-:W-:Y:S05]  /*0a00*/  BSYNC.RECONVERGENT B0 ;  /* 0x0000000000007941 */ /* 0x000fea0003800200 */
.L_x_13:
[----:B------:R-:W-:Y:S04]  /*0a10*/  BSSY.RECONVERGENT B0, `(.L_x_15) ;  /* 0x0000010000007945 */ /* 0x000fe80003800200 */
[----:B------:R-:W-:Y:S05]  /*0a20*/  @P3 BRA `(.L_x_16) ;  /* 0x0000000000383947 */ /* 0x000fea0003800000 */
[----:B------:R-:W0:Y:S02]  /*0a30*/  LDCU.64 UR4, c[0x0][0x380] ;  /* 0x00007000ff0477ac */ /* 0x000e240008000a00 */
[C---:B01----:R-:W-:Y:S01]  /*0a40*/  IADD3 R6, P0, PT, R14.reuse, UR4, RZ ;  /* 0x000000040e067c10 */ /* 0x043fe2000ff1e0ff */
        /* <DEDUP_REMOVED lines=12> */
.L_x_16:
[----:B------:R-:W-:Y:S05]  /*0b10*/  BSYNC.RECONVERGENT B0 ;  /* 0x0000000000007941 */ /* 0x000fea0003800200 */
.L_x_15:
[----:B------:R-:W-:Y:S04]  /*0b20*/  BSSY.RECONVERGENT B0, `(.L_x_17) ;  /* 0x0000010000007945 */ /* 0x000fe80003800200 */
[----:B------:R-:W-:Y:S05]  /*0b30*/  @P4 BRA `(.L_x_18) ;  /* 0x0000000000384947 */ /* 0x000fea0003800000 */
[----:B------:R-:W0:Y:S02]  /*0b40*/  LDCU.64 UR4, c[0x0][0x380] ;  /* 0x00007000ff0477ac */ /* 0x000e240008000a00 */
[C---:B012---:R-:W-:Y:S01]  /*0b50*/  IADD3 R6, P0, PT, R12.reuse, UR4, RZ ;  /* 0x000000040c067c10 */ /* 0x047fe2000ff1e0ff */
        /* <DEDUP_REMOVED lines=12> */
.L_x_18:
[----:B------:R-:W-:Y:S05]  /*0c20*/  BSYNC.RECONVERGENT B0 ;  /* 0x0000000000007941 */ /* 0x000fea0003800200 */
.L_x_17:
[----:B------:R-:W-:Y:S04]  /*0c30*/  BSSY.RECONVERGENT B0, `(.L_x_19) ;  /* 0x0000010000007945 */ /* 0x000fe80003800200 */
[----:B------:R-:W-:Y:S05]  /*0c40*/  @P5 BRA `(.L_x_20) ;  /* 0x0000000000385947 */ /* 0x000fea0003800000 */
[----:B------:R-:W0:Y:S02]  /*0c50*/  LDCU.64 UR4, c[0x0][0x380] ;  /* 0x00007000ff0477ac */ /* 0x000e240008000a00 */
[C---:B0123--:R-:W-:Y:S01]  /*0c60*/  IADD3 R6, P0, PT, R10.reuse, UR4, RZ ;  /* 0x000000040a067c10 */ /* 0x04ffe2000ff1e0ff */
        /* <DEDUP_REMOVED lines=12> */
.L_x_20:
[----:B------:R-:W-:Y:S05]  /*0d30*/  BSYNC.RECONVERGENT B0 ;  /* 0x0000000000007941 */ /* 0x000fea0003800200 */
.L_x_19:
[----:B------:R-:W-:Y:S04]  /*0d40*/  BSSY.RECONVERGENT B0, `(.L_x_21) ;  /* 0x0000010000007945 */ /* 0x000fe80003800200 */
[----:B------:R-:W-:Y:S05]  /*0d50*/  @P6 BRA `(.L_x_22) ;  /* 0x0000000000386947 */ /* 0x000fea0003800000 */
[----:B------:R-:W0:Y:S02]  /*0d60*/  LDCU.64 UR4, c[0x0][0x380] ;  /* 0x00007000ff0477ac */ /* 0x000e240008000a00 */
[C---:B01234-:R-:W-:Y:S01]  /*0d70*/  IADD3 R6, P0, PT, R9.reuse, UR4, RZ ;  /* 0x0000000409067c10 */ /* 0x05ffe2000ff1e0ff */
        /* <DEDUP_REMOVED lines=12> */
.L_x_22:
[----:B------:R-:W-:Y:S05]  /*0e40*/  BSYNC.RECONVERGENT B0 ;  /* 0x0000000000007941 */ /* 0x000fea0003800200 */
.L_x_21:
[----:B------:R-:W-:Y:S01]  /*0e50*/  ISETP.GE.U32.AND P0, PT, R8, UR6, PT ;  /* 0x0000000608007c0c */ /* 0x000fe2000bf06070 */
[----:B------:R-:W-:Y:S01]  /*0e60*/  VIADD R9, R5, UR10 ;  /* 0x0000000a05097c36 */ /* 0x000fe20008000000 */
[----:B------:R-:W-:Y:S01]  /*0e70*/  BSSY.RECONVERGENT B0, `(.L_x_23) ;  /* 0x0000015000007945 */ /* 0x000fe20003800200 */
[----:B------:R-:W-:Y:S02]  /*0e80*/  ISETP.GE.U32.AND P2, PT, R15, UR6, PT ;  /* 0x000000060f007c0c */ /* 0x000fe4000bf46070 */
[----:B------:R-:W-:Y:S02]  /*0e90*/  ISETP.GE.U32.AND P3, PT, R13, UR6, PT ;  /* 0x000000060d007c0c */ /* 0x000fe4000bf66070 */
[----:B------:R-:W-:Y:S02]  /*0ea0*/  ISETP.GE.U32.AND P4, PT, R11, UR6, PT ;  /* 0x000000060b007c0c */ /* 0x000fe4000bf86070 */
[----:B------:R-:W-:Y:S02]  /*0eb0*/  ISETP.GE.U32.AND P5, PT, R5, UR6, PT ;  /* 0x0000000605007c0c */ /* 0x000fe4000bfa6070 */
[----:B------:R-:W-:-:S02]  /*0ec0*/  ISETP.GE.U32.AND P6, PT, R9, UR6, PT ;  /* 0x0000000609007c0c */ /* 0x000fc4000bfc6070 */
[----:B------:R-:W-:Y:S11]  /*0ed0*/  @P0 BRA `(.L_x_24) ;  /* 0x0000000000380947 */ /* 0x000ff60003800000 */
        /* <DEDUP_REMOVED lines=14> */
.L_x_24:
[----:B------:R-:W-:Y:S05]  /*0fc0*/  BSYNC.RECONVERGENT B0 ;  /* 0x0000000000007941 */ /* 0x000fea0003800200 */
.L_x_23:
        /* <DEDUP_REMOVED lines=16> */
.L_x_26:
[----:B------:R-:W-:Y:S05]  /*10d0*/  BSYNC.RECONVERGENT B0 ;  /* 0x0000000000007941 */ /* 0x000fea0003800200 */
.L_x_25:
        /* <DEDUP_REMOVED lines=16> */
.L_x_28:
[----:B------:R-:W-:Y:S05]  /*11e0*/  BSYNC.RECONVERGENT B0 ;  /* 0x0000000000007941 */ /* 0x000fea0003800200 */
.L_x_27:
        /* <DEDUP_REMOVED lines=16> */
.L_x_30:
[----:B------:R-:W-:Y:S05]  /*12f0*/  BSYNC.RECONVERGENT B0 ;  /* 0x0000000000007941 */ /* 0x000fea0003800200 */
.L_x_29:
        /* <DEDUP_REMOVED lines=16> */
.L_x_32:
[----:B------:R-:W-:Y:S05]  /*1400*/  BSYNC.RECONVERGENT B0 ;  /* 0x0000000000007941 */ /* 0x000fea0003800200 */
.L_x_31:
        /* <DEDUP_REMOVED lines=16> */
.L_x_34:
[----:B------:R-:W-:Y:S05]  /*1510*/  BSYNC.RECONVERGENT B0 ;  /* 0x0000000000007941 */ /* 0x000fea0003800200 */
.L_x_33:
[----:B------:R-:W-:Y:S06]  /*1520*/  BAR.SYNC.DEFER_BLOCKING 0x0 ;  /* 0x0000000000007b1d */ /* 0x000fec0000010000 */
[----:B------:R-:W-:Y:S05]  /*1530*/  @P1 EXIT ;  /* 0x000000000000194d */ /* 0x000fea0003800000 */
[----:B------:R-:W5:Y:S01]  /*1540*/  S2UR UR5, SR_CgaCtaId ;  /* 0x00000000000579c3 */ /* 0x000f620000008800 */
[----:B------:R-:W-:-:S07]  /*1550*/  UMOV UR4, 0x400 ;  /* 0x0000040000047882 */ /* 0x000fce0000000000 */
[----:B0-----:R-:W0:Y:S01]  /*1560*/  LDC.64 R4, c[0x0][0x388] ;  /* 0x0000e200ff047b82 */ /* 0x001e220000000a00 */
[----:B-----5:R-:W-:-:S12]  /*1570*/  ULEA UR4, UR5, UR4, 0x18 ;  /* 0x0000000405047291 */ /* 0x020fd8000f8ec0ff */
.L_x_35:
[----:B01234-:R-:W-:-:S05]  /*1580*/  LEA R6, R0, UR4, 0x2 ;  /* 0x0000000400067c11 */ /* 0x01ffca000f8e10ff */
[C-C-:B------:R-:W-:Y:S02]  /*1590*/  IMAD R8, R2.reuse, 0x8, R6.reuse ;  /* 0x0000000802087824 */ /* 0x140fe400078e0206 */
[C---:B------:R-:W-:Y:S02]  /*15a0*/  IMAD R7, R3.reuse, 0x4, R6 ;  /* 0x0000000403077824 */ /* 0x040fe400078e0206 */
[C---:B------:R-:W-:Y:S02]  /*15b0*/  IMAD R9, R2.reuse, 0x4, R8 ;  /* 0x0000000402097824 */ /* 0x040fe400078e0208 */
[C---:B------:R-:W-:Y:S02]  /*15c0*/  IMAD R13, R3.reuse, 0x8, R6 ;  /* 0x00000008030d7824 */ /* 0x040fe400078e0206 */
[----:B------:R-:W-:Y:S01]  /*15d0*/  IMAD R10, R2, 0x4, R9 ;  /* 0x00000004020a7824 */ /* 0x000fe200078e0209 */
[----:B------:R-:W-:Y:S01]  /*15e0*/  LDS R6, [R6] ;  /* 0x0000000006067984 */ /* 0x000fe20000000800 */
[----:B------:R-:W-:-:S02]  /*15f0*/  IMAD R15, R3, 0x4, R8 ;  /* 0x00000004030f7824 */ /* 0x000fc400078e0208 */
[C-C-:B------:R-:W-:Y:S01]  /*1600*/  IMAD R11, R2.reuse, 0x4, R10.reuse ;  /* 0x00000004020b7824 */ /* 0x140fe200078e020a */
[----:B------:R-:W-:Y:S01]  /*1610*/  LDS R7, [R7+0x4] ;  /* 0x0000040007077984 */ /* 0x000fe20000000800 */
[C---:B------:R-:W-:Y:S02]  /*1620*/  IMAD R16, R3.reuse, 0x4, R9 ;  /* 0x0000000403107824 */ /* 0x040fe400078e0209 */
[--C-:B------:R-:W-:Y:S01]  /*1630*/  IMAD R12, R2, 0x4, R11.reuse ;  /* 0x00000004020c7824 */ /* 0x100fe200078e020b */
[----:B------:R-:W1:Y:S01]  /*1640*/  LDS R8, [R13+0x8] ;  /* 0x000008000d087984 */ /* 0x000e620000000800 */
[C---:B------:R-:W-:Y:S02]  /*1650*/  IMAD R17, R3.reuse, 0x4, R10 ;  /* 0x0000000403117824 */ /* 0x040fe400078e020a */
[C---:B------:R-:W-:Y:S01]  /*1660*/  IMAD R18, R3.reuse, 0x4, R11 ;  /* 0x0000000403127824 */ /* 0x040fe200078e020b */
[----:B------:R-:W-:Y:S01]  /*1670*/  LDS R9, [R15+0x4] ;  /* 0x000004000f097984 */ /* 0x000fe20000000800 */
[----:B------:R-:W-:-:S03]  /*1680*/  IMAD R14, R3, 0x4, R12 ;  /* 0x00000004030e7824 */ /* 0x000fc600078e020c */
[----:B------:R-:W2:Y:S04]  /*1690*/  LDS R10, [R16+0x4] ;  /* 0x00000400100a7984 */ /* 0x000ea80000000800 */
[----:B------:R-:W-:Y:S04]  /*16a0*/  LDS R11, [R17+0x4] ;  /* 0x00000400110b7984 */ /* 0x000fe80000000800 */
[----:B------:R-:W3:Y:S04]  /*16b0*/  LDS R12, [R18+0x4] ;  /* 0x00000400120c7984 */ /* 0x000ee80000000800 */
[----:B------:R-:W4:Y:S01]  /*16c0*/  LDS R14, [R14+0x4] ;  /* 0x000004000e0e7984 */ /* 0x000f220000000800 */
[----:B-1----:R-:W-:-:S04]  /*16d0*/  IADD3 R6, PT, PT, R8, R7, R6 ;  /* 0x0000000708067210 */ /* 0x002fc80007ffe006 */
[----:B--2---:R-:W-:-:S04]  /*16e0*/  IADD3 R6, PT, PT, R10, R9, R6 ;  /* 0x000000090a067210 */ /* 0x004fc80007ffe006 */
[----:B---3--:R-:W-:Y:S01]  /*16f0*/  IADD3 R11, PT, PT, R12, R11, R6 ;  /* 0x0000000b0c0b7210 */ /* 0x008fe20007ffe006 */
[----:B0-----:R-:W-:-:S04]  /*1700*/  IMAD.WIDE R6, R0, 0x4, R4 ;  /* 0x0000000400067825 */ /* 0x001fc800078e0204 */
[----:B------:R-:W-:Y:S02]  /*1710*/  VIADD R0, R0, UR10 ;  /* 0x0000000a00007c36 */ /* 0x000fe40008000000 */
[----:B----4-:R-:W-:-:S03]  /*1720*/  IMAD.IADD R11, R11, 0x1, R14 ;  /* 0x000000010b0b7824 */ /* 0x010fc600078e020e */
[----:B------:R-:W-:Y:S02]  /*1730*/  ISETP.GT.AND P0, PT, R0, R3, PT ;  /* 0x000000030000720c */ /* 0x000fe40003f04270 */
[----:B------:R0:W-:Y:S11]  /*1740*/  REDG.E.ADD.STRONG.GPU desc[UR8][R6.64], R11 ;  /* 0x0000000b0600798e */ /* 0x0001f6000c12e108 */
[----:B------:R-:W-:Y:S05]  /*1750*/  @!P0 BRA `(.L_x_35) ;  /* 0xfffffffc00888947 */ /* 0x000fea000383ffff */
[----:B------:R-:W-:Y:S05]  /*1760*/  EXIT ;  /* 0x000000000000794d */ /* 0x000fea0003800000 */
        .weak           $__internal_0_$__cuda_sm20_div_u16
        .type           $__internal_0_$__cuda_sm20_div_u16,@function
        .size           $__internal_0_$__cuda_sm20_div_u16,(.L_x_37 - $__internal_0_$__cuda_sm20_div_u16)
$__internal_0_$__cuda_sm20_div_u16:
[----:B------:R-:W0:Y:S01]  /*1770*/  I2F.U16 R4, UR4 ;  /* 0x0000000400047d06 */ /* 0x000e220008101000 */
[----:B------:R-:W-:Y:S01]  /*1780*/  IMAD.MOV.U32 R5, RZ, RZ, 0x4b800000 ;  /* 0x4b800000ff057424 */ /* 0x000fe200078e00ff */
[C---:B0-----:R-:W-:Y:S02]  /*1790*/  FSETP.GEU.AND P1, PT, |R4|.reuse, 1.175494350822287508e-38, PT ;  /* 0x008000000400780b */ /* 0x041fe40003f2e200 */
[----:B------:R-:W-:Y:S02]  /*17a0*/  FSETP.GT.AND P0, PT, |R4|, 8.50705917302346158658e+37, PT ;  /* 0x7e8000000400780b */ /* 0x000fe40003f04200 */
[----:B------:R-:W-:-:S04]  /*17b0*/  FSEL R5, R5, 1, !P1 ;  /* 0x3f80000005057808 */ /* 0x000fc80004800000 */
[----:B------:R-:W-:Y:S02]  /*17c0*/  FSEL R5, R5, 0.25, !P0 ;  /* 0x3e80000005057808 */ /* 0x000fe40004000000 */
[----:B------:R-:W-:-:S03]  /*17d0*/  ISETP.NE.U32.AND P0, PT, RZ, UR4, PT ;  /* 0x00000004ff007c0c */ /* 0x000fc6000bf05070 */
[----:B------:R-:W-:Y:S01]  /*17e0*/  FMUL R6, R4, R5 ;  /* 0x0000000504067220 */ /* 0x000fe20000400000 */
[----:B------:R-:W-:-:S04]  /*17f0*/  LOP3.LUT R4, R7, 0xffff, RZ, 0xc0, !PT ;  /* 0x0000ffff07047812 */ /* 0x000fc800078ec0ff */
[----:B------:R-:W-:Y:S01]  /*1800*/  I2FP.F32.U32.RZ R4, R4 ;  /* 0x0000000400047245 */ /* 0x000fe2000020d000 */
[----:B------:R-:W0:Y:S02]  /*1810*/  MUFU.RCP R6, R6 ;  /* 0x0000000600067308 */ /* 0x000e240000001000 */
[----:B0-----:R-:W-:-:S04]  /*1820*/  FMUL R5, R5, R6 ;  /* 0x0000000605057220 */ /* 0x001fc80000400000 */
[----:B------:R-:W-:-:S04]  /*1830*/  VIADD R5, R5, 0x2 ;  /* 0x0000000205057836 */ /* 0x000fc80000000000 */
[----:B------:R-:W-:Y:S01]  /*1840*/  FMUL.RZ R7, R4, R5 ;  /* 0x0000000504077220 */ /* 0x000fe2000040c000 */
[----:B------:R-:W-:Y:S02]  /*1850*/  IMAD.MOV.U32 R4, RZ, RZ, R10 ;  /* 0x000000ffff047224 */ /* 0x000fe400078e000a */
[----:B------:R-:W-:-:S03]  /*1860*/  IMAD.MOV.U32 R5, RZ, RZ, 0x0 ;  /* 0x00000000ff057424 */ /* 0x000fc600078e00ff */
[----:B------:R-:W0:Y:S02]  /*1870*/  F2I.U32.TRUNC.NTZ R7, R7 ;  /* 0x0000000700077305 */ /* 0x000e24000020f000 */
[----:B0-----:R-:W-:Y:S01]  /*1880*/  LOP3.LUT R9, R7, 0xffff, RZ, 0xc0, !PT ;  /* 0x0000ffff07097812 */ /* 0x001fe200078ec0ff */
[----:B------:R-:W-:Y:S01]  /*1890*/  @!P0 IMAD.MOV.U32 R9, RZ, RZ, -0x1 ;  /* 0xffffffffff098424 */ /* 0x000fe200078e00ff */
[----:B------:R-:W-:Y:S06]  /*18a0*/  RET.REL.NODEC R4 `(_Z16histogram_kernelPKcPjjii) ;  /* 0xffffffe404d47950 */ /* 0x000fec0003c3ffff */
.L_x_36:
[----:B------:R-:W-:-:S00]  /*18b0*/  BRA `(.L_x_36) ;  /* 0xfffffffc00fc7947 */ /* 0x000fc0000383ffff */
[----:B------:R-:W-:-:S00]  /*18c0*/  NOP ;  /* 0x0000000000007918 */ /* 0x000fc00000000000 */
        /* <DEDUP_REMOVED lines=11> */
.L_x_37:


//--------------------- .nv.shared._Z16histogram_kernelPKcPjjii --------------------------
	.section	.nv.shared._Z16histogram_kernelPKcPjjii,"aw",@nobits
	.sectionflags	@""
	.align	16
	.zero		1024


//--------------------- .nv.shared.reserved.0     --------------------------
	.section	.nv.shared.reserved.0,"aw",@nobits
	.weak		__nv_reservedSMEM_offset_0_alias
	.size		__nv_reservedSMEM_offset_0_alias, 0, 64
	.other		__nv_reservedSMEM_offset_0_alias,@"STO_CUDA_RESERVED_SHARED STV_DEFAULT"
__nv_reservedSMEM_offset_0_alias:
	.zero		0
	.zero		64


//--------------------- .nv.constant0._Z16histogram_kernelPKcPjjii --------------------------
	.section	.nv.constant0._Z16histogram_kernelPKcPjjii,"a",@progbits
	.sectionflags	@""
	.align	4
.nv.constant0._Z16histogram_kernelPKcPjjii:
	.zero		924


//--------------------- SYMBOLS --------------------------

	.type		.nv.reservedSmem.offset0,@object
	.size		.nv.reservedSmem.offset0,0x4
	.type		.nv.reservedSmem.cap,@object
	.size		.nv.reservedSmem.cap,0x4
